	.headerflags	@"EF_CUDA_TEXMODE_UNIFIED EF_CUDA_64BIT_ADDRESS EF_CUDA_ACCELERATORS EF_CUDA_SM90 EF_CUDA_VIRTUAL_SM(EF_CUDA_SM90)"
	.elftype	@"ET_EXEC"


//--------------------- .nv.info                  --------------------------
	.section	.nv.info,"",@"SHT_CUDA_INFO"
	.align	4


	//----- nvinfo : EIATTR_REGCOUNT
	.align		4
        /*0000*/ 	.byte	0x04, 0x2f
        /*0002*/ 	.short	(.L_1 - .L_0)
	.align		4
.L_0:
        /*0004*/ 	.word	index@(triton_poi_fused_convolution_31)
        /*0008*/ 	.word	0x0000000c


	//----- nvinfo : EIATTR_MIN_STACK_SIZE
	.align		4
.L_1:
        /*000c*/ 	.byte	0x04, 0x12
        /*000e*/ 	.short	(.L_3 - .L_2)
	.align		4
.L_2:
        /*0010*/ 	.word	index@(triton_poi_fused_convolution_31)
        /*0014*/ 	.word	0x00000000


	//----- nvinfo : EIATTR_FRAME_SIZE
	.align		4
.L_3:
        /*0018*/ 	.byte	0x04, 0x11
        /*001a*/ 	.short	(.L_5 - .L_4)
	.align		4
.L_4:
        /*001c*/ 	.word	index@(triton_poi_fused_convolution_31)
        /*0020*/ 	.word	0x00000000


	//----- nvinfo : EIATTR_MIN_STACK_SIZE
	.align		4
.L_5:
        /*0024*/ 	.byte	0x04, 0x12
        /*0026*/ 	.short	(.L_7 - .L_6)
	.align		4
.L_6:
        /*0028*/ 	.word	index@(triton_poi_fused_convolution_31)
        /*002c*/ 	.word	0x00000000
.L_7:


//--------------------- .nv.info.triton_poi_fused_convolution_31 --------------------------
	.section	.nv.info.triton_poi_fused_convolution_31,"",@"SHT_CUDA_INFO"
	.sectionflags	@""
	.align	4


	//----- nvinfo : EIATTR_CUDA_API_VERSION
	.align		4
        /*0000*/ 	.byte	0x04, 0x37
        /*0002*/ 	.short	(.L_9 - .L_8)
.L_8:
        /*0004*/ 	.word	0x0000007c


	//----- nvinfo : EIATTR_KPARAM_INFO
	.align		4
.L_9:
        /*0008*/ 	.byte	0x04, 0x17
        /*000a*/ 	.short	(.L_11 - .L_10)
.L_10:
        /*000c*/ 	.word	0x00000000
        /*0010*/ 	.short	0x0002
        /*0012*/ 	.short	0x0010
        /*0014*/ 	.byte	0x00, 0xf0, 0x11, 0x00


	//----- nvinfo : EIATTR_KPARAM_INFO
	.align		4
.L_11:
        /*0018*/ 	.byte	0x04, 0x17
        /*001a*/ 	.short	(.L_13 - .L_12)
.L_12:
        /*001c*/ 	.word	0x00000000
        /*0020*/ 	.short	0x0001
        /*0022*/ 	.short	0x0008
        /*0024*/ 	.byte	0x00, 0xf4, 0x21, 0x00


	//----- nvinfo : EIATTR_KPARAM_INFO
	.align		4
.L_13:
        /*0028*/ 	.byte	0x04, 0x17
        /*002a*/ 	.short	(.L_15 - .L_14)
.L_14:
        /*002c*/ 	.word	0x00000000
        /*0030*/ 	.short	0x0000
        /*0032*/ 	.short	0x0000
        /*0034*/ 	.byte	0x00, 0xf4, 0x21, 0x00


	//----- nvinfo : EIATTR_SPARSE_MMA_MASK
	.align		4
.L_15:
        /*0038*/ 	.byte	0x03, 0x50
        /*003a*/ 	.short	0x0000


	//----- nvinfo : EIATTR_MAXREG_COUNT
	.align		4
        /*003c*/ 	.byte	0x03, 0x1b
        /*003e*/ 	.short	0x00ff


	//----- nvinfo : EIATTR_EXIT_INSTR_OFFSETS
	.align		4
        /*0040*/ 	.byte	0x04, 0x1c
        /*0042*/ 	.short	(.L_17 - .L_16)


	//   ....[0]....
.L_16:
        /*0044*/ 	.word	0x00000140


	//----- nvinfo : EIATTR_REQNTID
	.align		4
.L_17:
        /*0048*/ 	.byte	0x04, 0x10
        /*004a*/ 	.short	(.L_19 - .L_18)
.L_18:
        /*004c*/ 	.word	0x00000080
        /*0050*/ 	.word	0x00000001
        /*0054*/ 	.word	0x00000001


	//----- nvinfo : EIATTR_CBANK_PARAM_SIZE
	.align		4
.L_19:
        /*0058*/ 	.byte	0x03, 0x19
        /*005a*/ 	.short	0x0014


	//----- nvinfo : EIATTR_PARAM_CBANK
	.align		4
        /*005c*/ 	.byte	0x04, 0x0a
        /*005e*/ 	.short	(.L_21 - .L_20)
	.align		4
.L_20:
        /*0060*/ 	.word	index@(.nv.constant0.triton_poi_fused_convolution_31)
        /*0064*/ 	.short	0x0210
        /*0066*/ 	.short	0x0014


	//----- nvinfo : EIATTR_SW_WAR
	.align		4
.L_21:
        /*0068*/ 	.byte	0x04, 0x36
        /*006a*/ 	.short	(.L_23 - .L_22)
.L_22:
        /*006c*/ 	.word	0x00000008
.L_23:


//--------------------- .nv.callgraph             --------------------------
	.section	.nv.callgraph,"",@"SHT_CUDA_CALLGRAPH"
	.align	4
	.sectionentsize	8
	.align		4
        /*0000*/ 	.word	0x00000000
	.align		4
        /*0004*/ 	.word	0xffffffff
	.align		4
        /*0008*/ 	.word	0x00000000
	.align		4
        /*000c*/ 	.word	0xfffffffe
	.align		4
        /*0010*/ 	.word	0x00000000
	.align		4
        /*0014*/ 	.word	0xfffffffd
	.align		4
        /*0018*/ 	.word	0x00000000
	.align		4
        /*001c*/ 	.word	0xfffffffc


//--------------------- .text.triton_poi_fused_convolution_31 --------------------------
	.section	.text.triton_poi_fused_convolution_31,"ax",@progbits
	.align	128
        .global         triton_poi_fused_convolution_31
        .type           triton_poi_fused_convolution_31,@function
        .size           triton_poi_fused_convolution_31,(.L_x_1 - triton_poi_fused_convolution_31)
        .other          triton_poi_fused_convolution_31,@"STO_CUDA_ENTRY STV_DEFAULT"
triton_poi_fused_convolution_31:
.text.triton_poi_fused_convolution_31:
[----:B------:R-:W-:Y:S01]  /*0000*/  LDC R1, c[0x0][0x28] ;  /* 0x00000a00ff017b82 */ /* 0x000fe20000000800 */
[----:B------:R-:W1:Y:S07]  /*0010*/  S2R R0, SR_TID.X ;  /* 0x0000000000007919 */ /* 0x000e6e0000002100 */
[----:B------:R-:W2:Y:S01]  /*0020*/  LDC.64 R4, c[0x0][0x218] ;  /* 0x00008600ff047b82 */ /* 0x000ea20000000a00 */
[----:B------:R-:W-:Y:S01]  /*0030*/  ULDC.64 UR4, c[0x0][0x208] ;  /* 0x0000820000047ab9 */ /* 0x000fe20000000a00 */
[----:B------:R-:W3:Y:S06]  /*0040*/  S2R R7, SR_CTAID.X ;  /* 0x0000000000077919 */ /* 0x000eec0000002500 */
[----:B------:R-:W4:Y:S01]  /*0050*/  LDC.64 R2, c[0x0][0x210] ;  /* 0x00008400ff027b82 */ /* 0x000f220000000a00 */
[----:B-1----:R-:W-:-:S04]  /*0060*/  SHF.L.U32 R0, R0, 0x1, RZ ;  /* 0x0000000100007819 */ /* 0x002fc800000006ff */
[----:B------:R-:W-:-:S04]  /*0070*/  LOP3.LUT R0, R0, 0xfe, RZ, 0xc0, !PT ;  /* 0x000000fe00007812 */ /* 0x000fc800078ec0ff */
[----:B---3--:R-:W-:-:S05]  /*0080*/  LEA R7, R7, R0, 0x8 ;  /* 0x0000000007077211 */ /* 0x008fca00078e40ff */
[----:B------:R-:W-:-:S04]  /*0090*/  IMAD.HI R0, R7, 0x2aaaaaab, RZ ;  /* 0x2aaaaaab07007827 */ /* 0x000fc800078e02ff */
[----:B----4-:R-:W-:Y:S01]  /*00a0*/  IMAD.WIDE R2, R7, 0x4, R2 ;  /* 0x0000000407027825 */ /* 0x010fe200078e0202 */
[----:B------:R-:W-:-:S04]  /*00b0*/  SHF.R.U32.HI R9, RZ, 0x1f, R0 ;  /* 0x0000001fff097819 */ /* 0x000fc80000011600 */
[----:B------:R-:W-:-:S05]  /*00c0*/  LEA.HI R0, R0, R9, RZ, 0x19 ;  /* 0x0000000900007211 */ /* 0x000fca00078fc8ff */
[----:B------:R-:W-:Y:S02]  /*00d0*/  IMAD R9, R0, -0x300, R7 ;  /* 0xfffffd0000097824 */ /* 0x000fe400078e0207 */
[----:B------:R-:W3:Y:S02]  /*00e0*/  LDG.E.64 R6, desc[UR4][R2.64] ;  /* 0x0000000402067981 */ /* 0x000ee4000c1e1b00 */
[----:B--2---:R-:W-:-:S06]  /*00f0*/  IMAD.WIDE R4, R9, 0x4, R4 ;  /* 0x0000000409047825 */ /* 0x004fcc00078e0204 */
[----:B------:R-:W3:Y:S02]  /*0100*/  LDG.E.EL.64 R4, desc[UR4][R4.64] ;  /* 0x0000000404047981 */ /* 0x000ee4000c2e1b00 */
[----:B---3--:R-:W-:Y:S01]  /*0110*/  FADD R6, R6, R4 ;  /* 0x0000000406067221 */ /* 0x008fe20000000000 */
[----:B------:R-:W-:-:S05]  /*0120*/  FADD R7, R7, R5 ;  /* 0x0000000507077221 */ /* 0x000fca0000000000 */
[----:B------:R-:W-:Y:S01]  /*0130*/  STG.E.64 desc[UR4][R2.64], R6 ;  /* 0x0000000602007986 */ /* 0x000fe2000c101b04 */
[----:B------:R-:W-:Y:S05]  /*0140*/  EXIT ;  /* 0x000000000000794d */ /* 0x000fea0003800000 */
.L_x_0:
[----:B------:R-:W-:-:S00]  /*0150*/  BRA `(.L_x_0) ;  /* 0xfffffffc00fc7947 */ /* 0x000fc0000383ffff */
[----:B------:R-:W-:-:S00]  /*0160*/  NOP ;  /* 0x0000000000007918 */ /* 0x000fc00000000000 */
        /* <DEDUP_REMOVED lines=9> */
.L_x_1:


//--------------------- .nv.constant0.triton_poi_fused_convolution_31 --------------------------
	.section	.nv.constant0.triton_poi_fused_convolution_31,"a",@progbits
	.sectionflags	@""
	.align	4
.nv.constant0.triton_poi_fused_convolution_31:
	.zero		548
